//
// Generated by NVIDIA NVVM Compiler
//
// Compiler Build ID: CL-36424714
// Cuda compilation tools, release 13.0, V13.0.88
// Based on NVVM 20.0.0
//

.version 9.0
.target sm_100
.address_size 64

	// .globl	silu_kernel

.visible .entry silu_kernel(
	.param .u64 .ptr .align 1 silu_kernel_param_0,
	.param .u32 silu_kernel_param_1
)
{
	.reg .pred 	%p<2>;
	.reg .b32 	%r<8>;
	.reg .b32 	%f<15>;
	.reg .b64 	%rd<5>;

	ld.param.u64 	%rd1, [silu_kernel_param_0];
	ld.param.u32 	%r2, [silu_kernel_param_1];
	mov.u32 	%r3, %ctaid.x;
	mov.u32 	%r4, %ntid.x;
	mov.u32 	%r5, %tid.x;
	mad.lo.s32 	%r1, %r3, %r4, %r5;
	setp.ge.s32 	%p1, %r1, %r2;
	@%p1 bra 	$L__BB0_2;
	cvta.to.global.u64 	%rd2, %rd1;
	mul.wide.s32 	%rd3, %r1, 4;
	add.s64 	%rd4, %rd2, %rd3;
	ld.global.f32 	%f1, [%rd4];
	fma.rn.f32 	%f2, %f1, 0fBBBB989D, 0f3F000000;
	cvt.sat.f32.f32 	%f3, %f2;
	mov.f32 	%f4, 0f4B400001;
	mov.f32 	%f5, 0f437C0000;
	fma.rm.f32 	%f6, %f3, %f5, %f4;
	add.f32 	%f7, %f6, 0fCB40007F;
	neg.f32 	%f8, %f7;
	fma.rn.f32 	%f9, %f1, 0fBFB8AA3B, %f8;
	fma.rn.f32 	%f10, %f1, 0fB2A57060, %f9;
	mov.b32 	%r6, %f6;
	shl.b32 	%r7, %r6, 23;
	mov.b32 	%f11, %r7;
	ex2.approx.ftz.f32 	%f12, %f10;
	fma.rn.f32 	%f13, %f12, %f11, 0f3F800000;
	div.rn.f32 	%f14, %f1, %f13;
	st.global.f32 	[%rd4], %f14;
$L__BB0_2:
	ret;

}
	// .globl	swish_kernel
.visible .entry swish_kernel(
	.param .u64 .ptr .align 1 swish_kernel_param_0,
	.param .u32 swish_kernel_param_1
)
{
	.reg .pred 	%p<2>;
	.reg .b32 	%r<8>;
	.reg .b32 	%f<15>;
	.reg .b64 	%rd<5>;

	ld.param.u64 	%rd1, [swish_kernel_param_0];
	ld.param.u32 	%r2, [swish_kernel_param_1];
	mov.u32 	%r3, %ctaid.x;
	mov.u32 	%r4, %ntid.x;
	mov.u32 	%r5, %tid.x;
	mad.lo.s32 	%r1, %r3, %r4, %r5;
	setp.ge.s32 	%p1, %r1, %r2;
	@%p1 bra 	$L__BB1_2;
	cvta.to.global.u64 	%rd2, %rd1;
	mul.wide.s32 	%rd3, %r1, 4;
	add.s64 	%rd4, %rd2, %rd3;
	ld.global.f32 	%f1, [%rd4];
	fma.rn.f32 	%f2, %f1, 0fBBBB989D, 0f3F000000;
	cvt.sat.f32.f32 	%f3, %f2;
	mov.f32 	%f4, 0f4B400001;
	mov.f32 	%f5, 0f437C0000;
	fma.rm.f32 	%f6, %f3, %f5, %f4;
	add.f32 	%f7, %f6, 0fCB40007F;
	neg.f32 	%f8, %f7;
	fma.rn.f32 	%f9, %f1, 0fBFB8AA3B, %f8;
	fma.rn.f32 	%f10, %f1, 0fB2A57060, %f9;
	mov.b32 	%r6, %f6;
	shl.b32 	%r7, %r6, 23;
	mov.b32 	%f11, %r7;
	ex2.approx.ftz.f32 	%f12, %f10;
	fma.rn.f32 	%f13, %f12, %f11, 0f3F800000;
	div.rn.f32 	%f14, %f1, %f13;
	st.global.f32 	[%rd4], %f14;
$L__BB1_2:
	ret;

}


// ===== COMPILED SASS (sm_100) =====

	.target	sm_100

	.elftype	@"ET_EXEC"


//--------------------- .note.nv.tkinfo           --------------------------
	.section	.note.nv.tkinfo,"",@"SHT_NOTE"
	.sectionflags	@"SHF_NOTE_NV_TKINFO"
	.tkinfo
        /*0018*/ 	.word	0x00000002
        /*0030*/ 	.string	""
        /*0030*/ 	.string	"ptxas"
        /*0030*/ 	.string	"Cuda compilation tools, release 13.0, V13.0.88"
        /*0030*/ 	.string	"Build cuda_13.0.r13.0/compiler.36424714_0"
        /*0030*/ 	.string	"-arch sm_100 -m 64 "



//--------------------- .note.nv.cuinfo           --------------------------
	.section	.note.nv.cuinfo,"",@"SHT_NOTE"
	.sectionflags	@"SHF_NOTE_NV_CUINFO"
        /*0018*/ 	.short	0x0002
        /*001a*/ 	.short	0x0064
        /*001c*/ 	.short	0x0082
	.zero		2


//--------------------- .nv.info                  --------------------------
	.section	.nv.info,"",@"SHT_CUDA_INFO"
	.align	4


	//----- nvinfo : EIATTR_REGCOUNT
	.align		4
        /*0000*/ 	.byte	0x04, 0x2f
        /*0002*/ 	.short	(.L_1 - .L_0)
	.align		4
.L_0:
        /*0004*/ 	.word	index@(silu_kernel)
        /*0008*/ 	.word	0x00000010


	//----- nvinfo : EIATTR_FRAME_SIZE
	.align		4
.L_1:
        /*000c*/ 	.byte	0x04, 0x11
        /*000e*/ 	.short	(.L_3 - .L_2)
	.align		4
.L_2:
        /*0010*/ 	.word	index@($__internal_1_$__cuda_sm3x_div_rn_noftz_f32_slowpath)
        /*0014*/ 	.word	0x00000000


	//----- nvinfo : EIATTR_FRAME_SIZE
	.align		4
.L_3:
        /*0018*/ 	.byte	0x04, 0x11
        /*001a*/ 	.short	(.L_5 - .L_4)
	.align		4
.L_4:
        /*001c*/ 	.word	index@(silu_kernel)
        /*0020*/ 	.word	0x00000000


	//----- nvinfo : EIATTR_REGCOUNT
	.align		4
.L_5:
        /*0024*/ 	.byte	0x04, 0x2f
        /*0026*/ 	.short	(.L_7 - .L_6)
	.align		4
.L_6:
        /*0028*/ 	.word	index@(swish_kernel)
        /*002c*/ 	.word	0x00000010


	//----- nvinfo : EIATTR_FRAME_SIZE
	.align		4
.L_7:
        /*0030*/ 	.byte	0x04, 0x11
        /*0032*/ 	.short	(.L_9 - .L_8)
	.align		4
.L_8:
        /*0034*/ 	.word	index@($__internal_0_$__cuda_sm3x_div_rn_noftz_f32_slowpath)
        /*0038*/ 	.word	0x00000000


	//----- nvinfo : EIATTR_FRAME_SIZE
	.align		4
.L_9:
        /*003c*/ 	.byte	0x04, 0x11
        /*003e*/ 	.short	(.L_11 - .L_10)
	.align		4
.L_10:
        /*0040*/ 	.word	index@(swish_kernel)
        /*0044*/ 	.word	0x00000000


	//----- nvinfo : EIATTR_MIN_STACK_SIZE
	.align		4
.L_11:
        /*0048*/ 	.byte	0x04, 0x12
        /*004a*/ 	.short	(.L_13 - .L_12)
	.align		4
.L_12:
        /*004c*/ 	.word	index@(swish_kernel)
        /*0050*/ 	.word	0x00000000


	//----- nvinfo : EIATTR_MIN_STACK_SIZE
	.align		4
.L_13:
        /*0054*/ 	.byte	0x04, 0x12
        /*0056*/ 	.short	(.L_15 - .L_14)
	.align		4
.L_14:
        /*0058*/ 	.word	index@(silu_kernel)
        /*005c*/ 	.word	0x00000000
.L_15:


//--------------------- .nv.compat                --------------------------
	.section	.nv.compat,"",@"SHT_CUDA_COMPAT_INFO"
	.align	4
        /*0000*/ 	.byte	0x02, 0x09, 0x00, 0x00, 0x02, 0x02, 0x01, 0x00, 0x02, 0x05, 0x05, 0x00, 0x03, 0x07, 0x01, 0x01
        /*0010*/ 	.byte	0x02, 0x03, 0x00, 0x00, 0x02, 0x06, 0x01, 0x00, 0x04, 0x0b, 0x08, 0x00, 0x01, 0x00, 0x00, 0x00
        /*0020*/ 	.byte	0x00, 0x00, 0x00, 0x00


//--------------------- .nv.info.swish_kernel     --------------------------
	.section	.nv.info.swish_kernel,"",@"SHT_CUDA_INFO"
	.sectionflags	@""
	.align	4


	//----- nvinfo : EIATTR_CUDA_API_VERSION
	.align		4
        /*0000*/ 	.byte	0x04, 0x37
        /*0002*/ 	.short	(.L_17 - .L_16)
.L_16:
        /*0004*/ 	.word	0x00000082


	//----- nvinfo : EIATTR_KPARAM_INFO
	.align		4
.L_17:
        /*0008*/ 	.byte	0x04, 0x17
        /*000a*/ 	.short	(.L_19 - .L_18)
.L_18:
        /*000c*/ 	.word	0x00000000
        /*0010*/ 	.short	0x0001
        /*0012*/ 	.short	0x0008
        /*0014*/ 	.byte	0x00, 0xf0, 0x11, 0x00


	//----- nvinfo : EIATTR_KPARAM_INFO
	.align		4
.L_19:
        /*0018*/ 	.byte	0x04, 0x17
        /*001a*/ 	.short	(.L_21 - .L_20)
.L_20:
        /*001c*/ 	.word	0x00000000
        /*0020*/ 	.short	0x0000
        /*0022*/ 	.short	0x0000
        /*0024*/ 	.byte	0x00, 0xf5, 0x21, 0x00


	//----- nvinfo : EIATTR_SPARSE_MMA_MASK
	.align		4
.L_21:
        /*0028*/ 	.byte	0x03, 0x50
        /*002a*/ 	.short	0x0000


	//----- nvinfo : EIATTR_MAXREG_COUNT
	.align		4
        /*002c*/ 	.byte	0x03, 0x1b
        /*002e*/ 	.short	0x00ff


	//----- nvinfo : EIATTR_MERCURY_ISA_VERSION
	.align		4
        /*0030*/ 	.byte	0x03, 0x5f
        /*0032*/ 	.short	0x0101


	//----- nvinfo : EIATTR_VRC_CTA_INIT_COUNT
	.align		4
        /*0034*/ 	.byte	0x02, 0x4a
	.zero		1
	.zero		1


	//----- nvinfo : EIATTR_EXIT_INSTR_OFFSETS
	.align		4
        /*0038*/ 	.byte	0x04, 0x1c
        /*003a*/ 	.short	(.L_23 - .L_22)


	//   ....[0]....
.L_22:
        /*003c*/ 	.word	0x00000070


	//   ....[1]....
        /*0040*/ 	.word	0x00000240


	//----- nvinfo : EIATTR_CRS_STACK_SIZE
	.align		4
.L_23:
        /*0044*/ 	.byte	0x04, 0x1e
        /*0046*/ 	.short	(.L_25 - .L_24)
.L_24:
        /*0048*/ 	.word	0x00000000


	//----- nvinfo : EIATTR_CBANK_PARAM_SIZE
	.align		4
.L_25:
        /*004c*/ 	.byte	0x03, 0x19
        /*004e*/ 	.short	0x000c


	//----- nvinfo : EIATTR_PARAM_CBANK
	.align		4
        /*0050*/ 	.byte	0x04, 0x0a
        /*0052*/ 	.short	(.L_27 - .L_26)
	.align		4
.L_26:
        /*0054*/ 	.word	index@(.nv.constant0.swish_kernel)
        /*0058*/ 	.short	0x0380
        /*005a*/ 	.short	0x000c


	//----- nvinfo : EIATTR_SW_WAR
	.align		4
.L_27:
        /*005c*/ 	.byte	0x04, 0x36
        /*005e*/ 	.short	(.L_29 - .L_28)
.L_28:
        /*0060*/ 	.word	0x00000008
.L_29:


//--------------------- .nv.info.silu_kernel      --------------------------
	.section	.nv.info.silu_kernel,"",@"SHT_CUDA_INFO"
	.sectionflags	@""
	.align	4


	//----- nvinfo : EIATTR_CUDA_API_VERSION
	.align		4
        /*0000*/ 	.byte	0x04, 0x37
        /*0002*/ 	.short	(.L_31 - .L_30)
.L_30:
        /*0004*/ 	.word	0x00000082


	//----- nvinfo : EIATTR_KPARAM_INFO
	.align		4
.L_31:
        /*0008*/ 	.byte	0x04, 0x17
        /*000a*/ 	.short	(.L_33 - .L_32)
.L_32:
        /*000c*/ 	.word	0x00000000
        /*0010*/ 	.short	0x0001
        /*0012*/ 	.short	0x0008
        /*0014*/ 	.byte	0x00, 0xf0, 0x11, 0x00


	//----- nvinfo : EIATTR_KPARAM_INFO
	.align		4
.L_33:
        /*0018*/ 	.byte	0x04, 0x17
        /*001a*/ 	.short	(.L_35 - .L_34)
.L_34:
        /*001c*/ 	.word	0x00000000
        /*0020*/ 	.short	0x0000
        /*0022*/ 	.short	0x0000
        /*0024*/ 	.byte	0x00, 0xf5, 0x21, 0x00


	//----- nvinfo : EIATTR_SPARSE_MMA_MASK
	.align		4
.L_35:
        /*0028*/ 	.byte	0x03, 0x50
        /*002a*/ 	.short	0x0000


	//----- nvinfo : EIATTR_MAXREG_COUNT
	.align		4
        /*002c*/ 	.byte	0x03, 0x1b
        /*002e*/ 	.short	0x00ff


	//----- nvinfo : EIATTR_MERCURY_ISA_VERSION
	.align		4
        /*0030*/ 	.byte	0x03, 0x5f
        /*0032*/ 	.short	0x0101


	//----- nvinfo : EIATTR_VRC_CTA_INIT_COUNT
	.align		4
        /*0034*/ 	.byte	0x02, 0x4a
	.zero		1
	.zero		1


	//----- nvinfo : EIATTR_EXIT_INSTR_OFFSETS
	.align		4
        /*0038*/ 	.byte	0x04, 0x1c
        /*003a*/ 	.short	(.L_37 - .L_36)


	//   ....[0]....
.L_36:
        /*003c*/ 	.word	0x00000070


	//   ....[1]....
        /*0040*/ 	.word	0x00000240


	//----- nvinfo : EIATTR_CRS_STACK_SIZE
	.align		4
.L_37:
        /*0044*/ 	.byte	0x04, 0x1e
        /*0046*/ 	.short	(.L_39 - .L_38)
.L_38:
        /*0048*/ 	.word	0x00000000


	//----- nvinfo : EIATTR_CBANK_PARAM_SIZE
	.align		4
.L_39:
        /*004c*/ 	.byte	0x03, 0x19
        /*004e*/ 	.short	0x000c


	//----- nvinfo : EIATTR_PARAM_CBANK
	.align		4
        /*0050*/ 	.byte	0x04, 0x0a
        /*0052*/ 	.short	(.L_41 - .L_40)
	.align		4
.L_40:
        /*0054*/ 	.word	index@(.nv.constant0.silu_kernel)
        /*0058*/ 	.short	0x0380
        /*005a*/ 	.short	0x000c


	//----- nvinfo : EIATTR_SW_WAR
	.align		4
.L_41:
        /*005c*/ 	.byte	0x04, 0x36
        /*005e*/ 	.short	(.L_43 - .L_42)
.L_42:
        /*0060*/ 	.word	0x00000008
.L_43:


//--------------------- .nv.callgraph             --------------------------
	.section	.nv.callgraph,"",@"SHT_CUDA_CALLGRAPH"
	.align	4
	.sectionentsize	8
	.align		4
        /*0000*/ 	.word	0x00000000
	.align		4
        /*0004*/ 	.word	0xffffffff
	.align		4
        /*0008*/ 	.word	0x00000000
	.align		4
        /*000c*/ 	.word	0xfffffffe
	.align		4
        /*0010*/ 	.word	0x00000000
	.align		4
        /*0014*/ 	.word	0xfffffffd
	.align		4
        /*0018*/ 	.word	0x00000000
	.align		4
        /*001c*/ 	.word	0xfffffffc


//--------------------- .text.swish_kernel        --------------------------
	.section	.text.swish_kernel,"ax",@progbits
	.align	128
        .global         swish_kernel
        .type           swish_kernel,@function
        .size           swish_kernel,(.L_x_28 - swish_kernel)
        .other          swish_kernel,@"STO_CUDA_ENTRY STV_DEFAULT"
swish_kernel:
.text.swish_kernel:
[----:B------:R-:W-:Y:S01]  /*0000*/  LDC R1, c[0x0][0x37c] ;  /* 0x0000df00ff017b82 */ /* 0x000fe20000000800 */
[----:B------:R-:W0:Y:S07]  /*0010*/  S2R R0, SR_TID.X ;  /* 0x0000000000007919 */ /* 0x000e2e0000002100 */
[----:B------:R-:W0:Y:S01]  /*0020*/  S2UR UR4, SR_CTAID.X ;  /* 0x00000000000479c3 */ /* 0x000e220000002500 */
[----:B------:R-:W1:Y:S07]  /*0030*/  LDCU UR5, c[0x0][0x388] ;  /* 0x00007100ff0577ac */ /* 0x000e6e0008000800 */
[----:B------:R-:W0:Y:S02]  /*0040*/  LDC R3, c[0x0][0x360] ;  /* 0x0000d800ff037b82 */ /* 0x000e240000000800 */
[----:B0-----:R-:W-:-:S05]  /*0050*/  IMAD R3, R3, UR4, R0 ;  /* 0x0000000403037c24 */ /* 0x001fca000f8e0200 */
[----:B-1----:R-:W-:-:S13]  /*0060*/  ISETP.GE.AND P0, PT, R3, UR5, PT ;  /* 0x0000000503007c0c */ /* 0x002fda000bf06270 */
[----:B------:R-:W-:Y:S05]  /*0070*/  @P0 EXIT ;  /* 0x000000000000094d */ /* 0x000fea0003800000 */
[----:B------:R-:W0:Y:S01]  /*0080*/  LDC.64 R4, c[0x0][0x380] ;  /* 0x0000e000ff047b82 */ /* 0x000e220000000a00 */
[----:B------:R-:W1:Y:S01]  /*0090*/  LDCU.64 UR4, c[0x0][0x358] ;  /* 0x00006b00ff0477ac */ /* 0x000e620008000a00 */
[----:B0-----:R-:W-:-:S05]  /*00a0*/  IMAD.WIDE R4, R3, 0x4, R4 ;  /* 0x0000000403047825 */ /* 0x001fca00078e0204 */
[----:B-1----:R-:W2:Y:S01]  /*00b0*/  LDG.E R0, desc[UR4][R4.64] ;  /* 0x0000000404007981 */ /* 0x002ea2000c1e1900 */
[----:B------:R-:W-:Y:S01]  /*00c0*/  IMAD.MOV.U32 R3, RZ, RZ, 0x3bbb989d ;  /* 0x3bbb989dff037424 */ /* 0x000fe200078e00ff */
[----:B------:R-:W-:Y:S01]  /*00d0*/  BSSY.RECONVERGENT B0, `(.L_x_0) ;  /* 0x0000015000007945 */ /* 0x000fe20003800200 */
[----:B------:R-:W-:Y:S02]  /*00e0*/  IMAD.MOV.U32 R7, RZ, RZ, 0x437c0000 ;  /* 0x437c0000ff077424 */ /* 0x000fe400078e00ff */
[----:B--2---:R-:W-:-:S04]  /*00f0*/  FFMA.SAT R2, R0, -R3, 0.5 ;  /* 0x3f00000000027423 */ /* 0x004fc80000002803 */
[----:B------:R-:W-:-:S04]  /*0100*/  FFMA.RM R2, R2, R7, 12582913 ;  /* 0x4b40000102027423 */ /* 0x000fc80000004007 */
[C---:B------:R-:W-:Y:S01]  /*0110*/  FADD R3, R2.reuse, -12583039 ;  /* 0xcb40007f02037421 */ /* 0x040fe20000000000 */
[----:B------:R-:W-:-:S03]  /*0120*/  IMAD.SHL.U32 R2, R2, 0x800000, RZ ;  /* 0x0080000002027824 */ /* 0x000fc600078e00ff */
[----:B------:R-:W-:-:S04]  /*0130*/  FFMA R3, R0, -1.4426950216293334961, -R3 ;  /* 0xbfb8aa3b00037823 */ /* 0x000fc80000000803 */
[----:B------:R-:W-:-:S06]  /*0140*/  FFMA R3, R0, -1.925963033500011079e-08, R3 ;  /* 0xb2a5706000037823 */ /* 0x000fcc0000000003 */
[----:B------:R-:W0:Y:S02]  /*0150*/  MUFU.EX2 R3, R3 ;  /* 0x0000000300037308 */ /* 0x000e240000000800 */
[----:B0-----:R-:W-:-:S06]  /*0160*/  FFMA R3, R2, R3, 1 ;  /* 0x3f80000002037423 */ /* 0x001fcc0000000003 */
[----:B------:R-:W0:Y:S08]  /*0170*/  MUFU.RCP R2, R3 ;  /* 0x0000000300027308 */ /* 0x000e300000001000 */
[----:B------:R-:W1:Y:S01]  /*0180*/  FCHK P0, R0, R3 ;  /* 0x0000000300007302 */ /* 0x000e620000000000 */
[----:B0-----:R-:W-:-:S04]  /*0190*/  FFMA R7, -R3, R2, 1 ;  /* 0x3f80000003077423 */ /* 0x001fc80000000102 */
[----:B------:R-:W-:-:S04]  /*01a0*/  FFMA R7, R2, R7, R2 ;  /* 0x0000000702077223 */ /* 0x000fc80000000002 */
[----:B------:R-:W-:-:S04]  /*01b0*/  FFMA R2, R0, R7, RZ ;  /* 0x0000000700027223 */ /* 0x000fc800000000ff */
[----:B------:R-:W-:-:S04]  /*01c0*/  FFMA R6, -R3, R2, R0 ;  /* 0x0000000203067223 */ /* 0x000fc80000000100 */
[----:B------:R-:W-:Y:S01]  /*01d0*/  FFMA R7, R7, R6, R2 ;  /* 0x0000000607077223 */ /* 0x000fe20000000002 */
[----:B-1----:R-:W-:Y:S06]  /*01e0*/  @!P0 BRA `(.L_x_1) ;  /* 0x00000000000c8947 */ /* 0x002fec0003800000 */
[----:B------:R-:W-:-:S07]  /*01f0*/  MOV R2, 0x210 ;  /* 0x0000021000027802 */ /* 0x000fce0000000f00 */
[----:B------:R-:W-:Y:S05]  /*0200*/  CALL.REL.NOINC `($__internal_0_$__cuda_sm3x_div_rn_noftz_f32_slowpath) ;  /* 0x0000000000107944 */ /* 0x000fea0003c00000 */
[----:B------:R-:W-:-:S07]  /*0210*/  IMAD.MOV.U32 R7, RZ, RZ, R0 ;  /* 0x000000ffff077224 */ /* 0x000fce00078e0000 */
.L_x_1:
[----:B------:R-:W-:Y:S05]  /*0220*/  BSYNC.RECONVERGENT B0 ;  /* 0x0000000000007941 */ /* 0x000fea0003800200 */
.L_x_0:
[----:B------:R-:W-:Y:S01]  /*0230*/  STG.E desc[UR4][R4.64], R7 ;  /* 0x0000000704007986 */ /* 0x000fe2000c101904 */
[----:B------:R-:W-:Y:S05]  /*0240*/  EXIT ;  /* 0x000000000000794d */ /* 0x000fea0003800000 */
        .weak           $__internal_0_$__cuda_sm3x_div_rn_noftz_f32_slowpath
        .type           $__internal_0_$__cuda_sm3x_div_rn_noftz_f32_slowpath,@function
        .size           $__internal_0_$__cuda_sm3x_div_rn_noftz_f32_slowpath,(.L_x_28 - $__internal_0_$__cuda_sm3x_div_rn_noftz_f32_slowpath)
$__internal_0_$__cuda_sm3x_div_rn_noftz_f32_slowpath:
[--C-:B------:R-:W-:Y:S01]  /*0250*/  SHF.R.U32.HI R7, RZ, 0x17, R3.reuse ;  /* 0x00000017ff077819 */ /* 0x100fe20000011603 */
[----:B------:R-:W-:Y:S01]  /*0260*/  BSSY.RECONVERGENT B1, `(.L_x_2) ;  /* 0x0000064000017945 */ /* 0x000fe20003800200 */
[--C-:B------:R-:W-:Y:S01]  /*0270*/  SHF.R.U32.HI R6, RZ, 0x17, R0.reuse ;  /* 0x00000017ff067819 */ /* 0x100fe20000011600 */
[----:B------:R-:W-:Y:S01]  /*0280*/  IMAD.MOV.U32 R8, RZ, RZ, R0 ;  /* 0x000000ffff087224 */ /* 0x000fe200078e0000 */
[----:B------:R-:W-:Y:S01]  /*0290*/  LOP3.LUT R7, R7, 0xff, RZ, 0xc0, !PT ;  /* 0x000000ff07077812 */ /* 0x000fe200078ec0ff */
[----:B------:R-:W-:Y:S01]  /*02a0*/  IMAD.MOV.U32 R9, RZ, RZ, R3 ;  /* 0x000000ffff097224 */ /* 0x000fe200078e0003 */
[----:B------:R-:W-:-:S03]  /*02b0*/  LOP3.LUT R6, R6, 0xff, RZ, 0xc0, !PT ;  /* 0x000000ff06067812 */ /* 0x000fc600078ec0ff */
[----:B------:R-:W-:Y:S02]  /*02c0*/  VIADD R12, R7, 0xffffffff ;  /* 0xffffffff070c7836 */ /* 0x000fe40000000000 */
[----:B------:R-:W-:-:S03]  /*02d0*/  VIADD R11, R6, 0xffffffff ;  /* 0xffffffff060b7836 */ /* 0x000fc60000000000 */
[----:B------:R-:W-:-:S04]  /*02e0*/  ISETP.GT.U32.AND P0, PT, R12, 0xfd, PT ;  /* 0x000000fd0c00780c */ /* 0x000fc80003f04070 */
[----:B------:R-:W-:-:S13]  /*02f0*/  ISETP.GT.U32.OR P0, PT, R11, 0xfd, P0 ;  /* 0x000000fd0b00780c */ /* 0x000fda0000704470 */
[----:B------:R-:W-:Y:S01]  /*0300*/  @!P0 IMAD.MOV.U32 R10, RZ, RZ, RZ ;  /* 0x000000ffff0a8224 */ /* 0x000fe200078e00ff */
[----:B------:R-:W-:Y:S06]  /*0310*/  @!P0 BRA `(.L_x_3) ;  /* 0x00000000005c8947 */ /* 0x000fec0003800000 */
[----:B------:R-:W-:Y:S02]  /*0320*/  FSETP.GTU.FTZ.AND P0, PT, |R0|, +INF , PT ;  /* 0x7f8000000000780b */ /* 0x000fe40003f1c200 */
[----:B------:R-:W-:-:S04]  /*0330*/  FSETP.GTU.FTZ.AND P1, PT, |R3|, +INF , PT ;  /* 0x7f8000000300780b */ /* 0x000fc80003f3c200 */
[----:B------:R-:W-:-:S13]  /*0340*/  PLOP3.LUT P0, PT, P0, P1, PT, 0xf8, 0x8f ;  /* 0x00000000008f781c */ /* 0x000fda0000703f70 */
[----:B------:R-:W-:Y:S05]  /*0350*/  @P0 BRA `(.L_x_4) ;  /* 0x00000004004c0947 */ /* 0x000fea0003800000 */
[----:B------:R-:W-:-:S13]  /*0360*/  LOP3.LUT P0, RZ, R9, 0x7fffffff, R8, 0xc8, !PT ;  /* 0x7fffffff09ff7812 */ /* 0x000fda000780c808 */
[----:B------:R-:W-:Y:S05]  /*0370*/  @!P0 BRA `(.L_x_5) ;  /* 0x00000004003c8947 */ /* 0x000fea0003800000 */
[C---:B------:R-:W-:Y:S02]  /*0380*/  FSETP.NEU.FTZ.AND P2, PT, |R0|.reuse, +INF , PT ;  /* 0x7f8000000000780b */ /* 0x040fe40003f5d200 */
[----:B------:R-:W-:Y:S02]  /*0390*/  FSETP.NEU.FTZ.AND P1, PT, |R3|, +INF , PT ;  /* 0x7f8000000300780b */ /* 0x000fe40003f3d200 */
[----:B------:R-:W-:-:S11]  /*03a0*/  FSETP.NEU.FTZ.AND P0, PT, |R0|, +INF , PT ;  /* 0x7f8000000000780b */ /* 0x000fd60003f1d200 */
[----:B------:R-:W-:Y:S05]  /*03b0*/  @!P1 BRA !P2, `(.L_x_5) ;  /* 0x00000004002c9947 */ /* 0x000fea0005000000 */
[----:B------:R-:W-:-:S04]  /*03c0*/  LOP3.LUT P2, RZ, R8, 0x7fffffff, RZ, 0xc0, !PT ;  /* 0x7fffffff08ff7812 */ /* 0x000fc8000784c0ff */
[----:B------:R-:W-:-:S13]  /*03d0*/  PLOP3.LUT P1, PT, P1, P2, PT, 0x2f, 0xf2 ;  /* 0x0000000000f2781c */ /* 0x000fda0000f24577 */
[----:B------:R-:W-:Y:S05]  /*03e0*/  @P1 BRA `(.L_x_6) ;  /* 0x0000000400181947 */ /* 0x000fea0003800000 */
[----:B------:R-:W-:-:S04]  /*03f0*/  LOP3.LUT P1, RZ, R9, 0x7fffffff, RZ, 0xc0, !PT ;  /* 0x7fffffff09ff7812 */ /* 0x000fc8000782c0ff */
[----:B------:R-:W-:-:S13]  /*0400*/  PLOP3.LUT P0, PT, P0, P1, PT, 0x2f, 0xf2 ;  /* 0x0000000000f2781c */ /* 0x000fda0000702577 */
[----:B------:R-:W-:Y:S05]  /*0410*/  @P0 BRA `(.L_x_7) ;  /* 0x0000000400000947 */ /* 0x000fea0003800000 */
[----:B------:R-:W-:Y:S02]  /*0420*/  ISETP.GE.AND P0, PT, R11, RZ, PT ;  /* 0x000000ff0b00720c */ /* 0x000fe40003f06270 */
[----:B------:R-:W-:-:S11]  /*0430*/  ISETP.GE.AND P1, PT, R12, RZ, PT ;  /* 0x000000ff0c00720c */ /* 0x000fd60003f26270 */
[----:B------:R-:W-:Y:S02]  /*0440*/  @P0 IMAD.MOV.U32 R10, RZ, RZ, RZ ;  /* 0x000000ffff0a0224 */ /* 0x000fe400078e00ff */
[----:B------:R-:W-:Y:S01]  /*0450*/  @!P0 FFMA R8, R0, 1.84467440737095516160e+19, RZ ;  /* 0x5f80000000088823 */ /* 0x000fe200000000ff */
[----:B------:R-:W-:Y:S02]  /*0460*/  @!P0 IMAD.MOV.U32 R10, RZ, RZ, -0x40 ;  /* 0xffffffc0ff0a8424 */ /* 0x000fe400078e00ff */
[----:B------:R-:W-:Y:S02]  /*0470*/  @!P1 FFMA R9, R3, 1.84467440737095516160e+19, RZ ;  /* 0x5f80000003099823 */ /* 0x000fe400000000ff */
[----:B------:R-:W-:-:S07]  /*0480*/  @!P1 VIADD R10, R10, 0x40 ;  /* 0x000000400a0a9836 */ /* 0x000fce0000000000 */
.L_x_3:
[----:B------:R-:W-:Y:S01]  /*0490*/  LEA R0, R7, 0xc0800000, 0x17 ;  /* 0xc080000007007811 */ /* 0x000fe200078eb8ff */
[----:B------:R-:W-:Y:S01]  /*04a0*/  VIADD R6, R6, 0xffffff81 ;  /* 0xffffff8106067836 */ /* 0x000fe20000000000 */
[----:B------:R-:W-:Y:S03]  /*04b0*/  BSSY.RECONVERGENT B2, `(.L_x_8) ;  /* 0x0000035000027945 */ /* 0x000fe60003800200 */
[----:B------:R-:W-:Y:S01]  /*04c0*/  IMAD.IADD R9, R9, 0x1, -R0 ;  /* 0x0000000109097824 */ /* 0x000fe200078e0a00 */
[C---:B------:R-:W-:Y:S01]  /*04d0*/  IADD3 R7, PT, PT, R6.reuse, 0x7f, -R7 ;  /* 0x0000007f06077810 */ /* 0x040fe20007ffe807 */
[----:B------:R-:W-:Y:S02]  /*04e0*/  IMAD R0, R6, -0x800000, R8 ;  /* 0xff80000006007824 */ /* 0x000fe400078e0208 */
[----:B------:R-:W0:Y:S01]  /*04f0*/  MUFU.RCP R3, R9 ;  /* 0x0000000900037308 */ /* 0x000e220000001000 */
[----:B------:R-:W-:Y:S01]  /*0500*/  FADD.FTZ R11, -R9, -RZ ;  /* 0x800000ff090b7221 */ /* 0x000fe20000010100 */
[----:B------:R-:W-:-:S03]  /*0510*/  IMAD.IADD R7, R7, 0x1, R10 ;  /* 0x0000000107077824 */ /* 0x000fc600078e020a */
[----:B0-----:R-:W-:-:S04]  /*0520*/  FFMA R12, R3, R11, 1 ;  /* 0x3f800000030c7423 */ /* 0x001fc8000000000b */
[----:B------:R-:W-:-:S04]  /*0530*/  FFMA R12, R3, R12, R3 ;  /* 0x0000000c030c7223 */ /* 0x000fc80000000003 */
[----:B------:R-:W-:-:S04]  /*0540*/  FFMA R3, R0, R12, RZ ;  /* 0x0000000c00037223 */ /* 0x000fc800000000ff */
[----:B------:R-:W-:-:S04]  /*0550*/  FFMA R8, R11, R3, R0 ;  /* 0x000000030b087223 */ /* 0x000fc80000000000 */
[----:B------:R-:W-:-:S04]  /*0560*/  FFMA R13, R12, R8, R3 ;  /* 0x000000080c0d7223 */ /* 0x000fc80000000003 */
[----:B------:R-:W-:-:S04]  /*0570*/  FFMA R8, R11, R13, R0 ;  /* 0x0000000d0b087223 */ /* 0x000fc80000000000 */
[----:B------:R-:W-:-:S05]  /*0580*/  FFMA R0, R12, R8, R13 ;  /* 0x000000080c007223 */ /* 0x000fca000000000d */
[----:B------:R-:W-:-:S04]  /*0590*/  SHF.R.U32.HI R3, RZ, 0x17, R0 ;  /* 0x00000017ff037819 */ /* 0x000fc80000011600 */
[----:B------:R-:W-:-:S05]  /*05a0*/  LOP3.LUT R3, R3, 0xff, RZ, 0xc0, !PT ;  /* 0x000000ff03037812 */ /* 0x000fca00078ec0ff */
[----:B------:R-:W-:-:S04]  /*05b0*/  IMAD.IADD R9, R3, 0x1, R7 ;  /* 0x0000000103097824 */ /* 0x000fc800078e0207 */
[----:B------:R-:W-:-:S05]  /*05c0*/  VIADD R3, R9, 0xffffffff ;  /* 0xffffffff09037836 */ /* 0x000fca0000000000 */
[----:B------:R-:W-:-:S13]  /*05d0*/  ISETP.GE.U32.AND P0, PT, R3, 0xfe, PT ;  /* 0x000000fe0300780c */ /* 0x000fda0003f06070 */
[----:B------:R-:W-:Y:S05]  /*05e0*/  @!P0 BRA `(.L_x_9) ;  /* 0x0000000000808947 */ /* 0x000fea0003800000 */
[----:B------:R-:W-:-:S13]  /*05f0*/  ISETP.GT.AND P0, PT, R9, 0xfe, PT ;  /* 0x000000fe0900780c */ /* 0x000fda0003f04270 */
[----:B------:R-:W-:Y:S05]  /*0600*/  @P0 BRA `(.L_x_10) ;  /* 0x00000000006c0947 */ /* 0x000fea0003800000 */
[----:B------:R-:W-:-:S13]  /*0610*/  ISETP.GE.AND P0, PT, R9, 0x1, PT ;  /* 0x000000010900780c */ /* 0x000fda0003f06270 */
[----:B------:R-:W-:Y:S05]  /*0620*/  @P0 BRA `(.L_x_11) ;  /* 0x0000000000740947 */ /* 0x000fea0003800000 */
[----:B------:R-:W-:Y:S02]  /*0630*/  ISETP.GE.AND P0, PT, R9, -0x18, PT ;  /* 0xffffffe80900780c */ /* 0x000fe40003f06270 */
[----:B------:R-:W-:-:S11]  /*0640*/  LOP3.LUT R0, R0, 0x80000000, RZ, 0xc0, !PT ;  /* 0x8000000000007812 */ /* 0x000fd600078ec0ff */
[----:B------:R-:W-:Y:S05]  /*0650*/  @!P0 BRA `(.L_x_11) ;  /* 0x0000000000688947 */ /* 0x000fea0003800000 */
[CCC-:B------:R-:W-:Y:S01]  /*0660*/  FFMA.RZ R3, R12.reuse, R8.reuse, R13.reuse ;  /* 0x000000080c037223 */ /* 0x1c0fe2000000c00d */
[CCC-:B------:R-:W-:Y:S01]  /*0670*/  FFMA.RM R6, R12.reuse, R8.reuse, R13.reuse ;  /* 0x000000080c067223 */ /* 0x1c0fe2000000400d */
[C---:B------:R-:W-:Y:S02]  /*0680*/  ISETP.NE.AND P2, PT, R9.reuse, RZ, PT ;  /* 0x000000ff0900720c */ /* 0x040fe40003f45270 */
[----:B------:R-:W-:Y:S02]  /*0690*/  ISETP.NE.AND P1, PT, R9, RZ, PT ;  /* 0x000000ff0900720c */ /* 0x000fe40003f25270 */
[----:B------:R-:W-:Y:S01]  /*06a0*/  LOP3.LUT R7, R3, 0x7fffff, RZ, 0xc0, !PT ;  /* 0x007fffff03077812 */ /* 0x000fe200078ec0ff */
[----:B------:R-:W-:Y:S01]  /*06b0*/  FFMA.RP R3, R12, R8, R13 ;  /* 0x000000080c037223 */ /* 0x000fe2000000800d */
[----:B------:R-:W-:Y:S02]  /*06c0*/  VIADD R8, R9, 0x20 ;  /* 0x0000002009087836 */ /* 0x000fe40000000000 */
[----:B------:R-:W-:Y:S01]  /*06d0*/  LOP3.LUT R7, R7, 0x800000, RZ, 0xfc, !PT ;  /* 0x0080000007077812 */ /* 0x000fe200078efcff */
[----:B------:R-:W-:Y:S01]  /*06e0*/  IMAD.MOV R9, RZ, RZ, -R9 ;  /* 0x000000ffff097224 */ /* 0x000fe200078e0a09 */
[----:B------:R-:W-:-:S02]  /*06f0*/  FSETP.NEU.FTZ.AND P0, PT, R3, R6, PT ;  /* 0x000000060300720b */ /* 0x000fc40003f1d000 */
[----:B------:R-:W-:Y:S02]  /*0700*/  SHF.L.U32 R8, R7, R8, RZ ;  /* 0x0000000807087219 */ /* 0x000fe400000006ff */
[----:B------:R-:W-:Y:S02]  /*0710*/  SEL R6, R9, RZ, P2 ;  /* 0x000000ff09067207 */ /* 0x000fe40001000000 */
[----:B------:R-:W-:Y:S02]  /*0720*/  ISETP.NE.AND P1, PT, R8, RZ, P1 ;  /* 0x000000ff0800720c */ /* 0x000fe40000f25270 */
[----:B------:R-:W-:Y:S02]  /*0730*/  SHF.R.U32.HI R6, RZ, R6, R7 ;  /* 0x00000006ff067219 */ /* 0x000fe40000011607 */
[----:B------:R-:W-:Y:S02]  /*0740*/  PLOP3.LUT P0, PT, P0, P1, PT, 0xf8, 0x8f ;  /* 0x00000000008f781c */ /* 0x000fe40000703f70 */
[----:B------:R-:W-:-:S02]  /*0750*/  SHF.R.U32.HI R8, RZ, 0x1, R6 ;  /* 0x00000001ff087819 */ /* 0x000fc40000011606 */
[----:B------:R-:W-:-:S04]  /*0760*/  SEL R3, RZ, 0x1, !P0 ;  /* 0x00000001ff037807 */ /* 0x000fc80004000000 */
[----:B------:R-:W-:-:S04]  /*0770*/  LOP3.LUT R3, R3, 0x1, R8, 0xf8, !PT ;  /* 0x0000000103037812 */ /* 0x000fc800078ef808 */
[----:B------:R-:W-:-:S05]  /*0780*/  LOP3.LUT R3, R3, R6, RZ, 0xc0, !PT ;  /* 0x0000000603037212 */ /* 0x000fca00078ec0ff */
[----:B------:R-:W-:-:S05]  /*0790*/  IMAD.IADD R3, R8, 0x1, R3 ;  /* 0x0000000108037824 */ /* 0x000fca00078e0203 */
[----:B------:R-:W-:Y:S01]  /*07a0*/  LOP3.LUT R0, R3, R0, RZ, 0xfc, !PT ;  /* 0x0000000003007212 */ /* 0x000fe200078efcff */
[----:B------:R-:W-:Y:S06]  /*07b0*/  BRA `(.L_x_11) ;  /* 0x0000000000107947 */ /* 0x000fec0003800000 */
.L_x_10:
[----:B------:R-:W-:-:S04]  /*07c0*/  LOP3.LUT R0, R0, 0x80000000, RZ, 0xc0, !PT ;  /* 0x8000000000007812 */ /* 0x000fc800078ec0ff */
[----:B------:R-:W-:Y:S01]  /*07d0*/  LOP3.LUT R0, R0, 0x7f800000, RZ, 0xfc, !PT ;  /* 0x7f80000000007812 */ /* 0x000fe200078efcff */
[----:B------:R-:W-:Y:S06]  /*07e0*/  BRA `(.L_x_11) ;  /* 0x0000000000047947 */ /* 0x000fec0003800000 */
.L_x_9:
[----:B------:R-:W-:-:S07]  /*07f0*/  IMAD R0, R7, 0x800000, R0 ;  /* 0x0080000007007824 */ /* 0x000fce00078e0200 */
.L_x_11:
[----:B------:R-:W-:Y:S05]  /*0800*/  BSYNC.RECONVERGENT B2 ;  /* 0x0000000000027941 */ /* 0x000fea0003800200 */
.L_x_8:
[----:B------:R-:W-:Y:S05]  /*0810*/  BRA `(.L_x_12) ;  /* 0x0000000000207947 */ /* 0x000fea0003800000 */
.L_x_7:
[----:B------:R-:W-:-:S04]  /*0820*/  LOP3.LUT R0, R9, 0x80000000, R8, 0x48, !PT ;  /* 0x8000000009007812 */ /* 0x000fc800078e4808 */
[----:B------:R-:W-:Y:S01]  /*0830*/  LOP3.LUT R0, R0, 0x7f800000, RZ, 0xfc, !PT ;  /* 0x7f80000000007812 */ /* 0x000fe200078efcff */
[----:B------:R-:W-:Y:S06]  /*0840*/  BRA `(.L_x_12) ;  /* 0x0000000000147947 */ /* 0x000fec0003800000 */
.L_x_6:
[----:B------:R-:W-:Y:S01]  /*0850*/  LOP3.LUT R0, R9, 0x80000000, R8, 0x48, !PT ;  /* 0x8000000009007812 */ /* 0x000fe200078e4808 */
[----:B------:R-:W-:Y:S06]  /*0860*/  BRA `(.L_x_12) ;  /* 0x00000000000c7947 */ /* 0x000fec0003800000 */
.L_x_5:
[----:B------:R-:W0:Y:S01]  /*0870*/  MUFU.RSQ R0, -QNAN ;  /* 0xffc0000000007908 */ /* 0x000e220000001400 */
[----:B------:R-:W-:Y:S05]  /*0880*/  BRA `(.L_x_12) ;  /* 0x0000000000047947 */ /* 0x000fea0003800000 */
.L_x_4:
[----:B------:R-:W-:-:S07]  /*0890*/  FADD.FTZ R0, R0, R3 ;  /* 0x0000000300007221 */ /* 0x000fce0000010000 */
.L_x_12:
[----:B------:R-:W-:Y:S05]  /*08a0*/  BSYNC.RECONVERGENT B1 ;  /* 0x0000000000017941 */ /* 0x000fea0003800200 */
.L_x_2:
[----:B------:R-:W-:-:S04]  /*08b0*/  IMAD.MOV.U32 R3, RZ, RZ, 0x0 ;  /* 0x00000000ff037424 */ /* 0x000fc800078e00ff */
[----:B0-----:R-:W-:Y:S05]  /*08c0*/  RET.REL.NODEC R2 `(swish_kernel) ;  /* 0xfffffff402cc7950 */ /* 0x001fea0003c3ffff */
.L_x_13:
[----:B------:R-:W-:-:S00]  /*08d0*/  BRA `(.L_x_13) ;  /* 0xfffffffc00fc7947 */ /* 0x000fc0000383ffff */
[----:B------:R-:W-:-:S00]  /*08e0*/  NOP ;  /* 0x0000000000007918 */ /* 0x000fc00000000000 */
        /* <DEDUP_REMOVED lines=9> */
.L_x_28:


//--------------------- .text.silu_kernel         --------------------------
	.section	.text.silu_kernel,"ax",@progbits
	.align	128
        .global         silu_kernel
        .type           silu_kernel,@function
        .size           silu_kernel,(.L_x_29 - silu_kernel)
        .other          silu_kernel,@"STO_CUDA_ENTRY STV_DEFAULT"
silu_kernel:
.text.silu_kernel:
        /* <DEDUP_REMOVED lines=32> */
[----:B------:R-:W-:Y:S05]  /*0200*/  CALL.REL.NOINC `($__internal_1_$__cuda_sm3x_div_rn_noftz_f32_slowpath) ;  /* 0x0000000000107944 */ /* 0x000fea0003c00000 */
[----:B------:R-:W-:-:S07]  /*0210*/  IMAD.MOV.U32 R7, RZ, RZ, R0 ;  /* 0x000000ffff077224 */ /* 0x000fce00078e0000 */
.L_x_15:
[----:B------:R-:W-:Y:S05]  /*0220*/  BSYNC.RECONVERGENT B0 ;  /* 0x0000000000007941 */ /* 0x000fea0003800200 */
.L_x_14:
[----:B------:R-:W-:Y:S01]  /*0230*/  STG.E desc[UR4][R4.64], R7 ;  /* 0x0000000704007986 */ /* 0x000fe2000c101904 */
[----:B------:R-:W-:Y:S05]  /*0240*/  EXIT ;  /* 0x000000000000794d */ /* 0x000fea0003800000 */
        .weak           $__internal_1_$__cuda_sm3x_div_rn_noftz_f32_slowpath
        .type           $__internal_1_$__cuda_sm3x_div_rn_noftz_f32_slowpath,@function
        .size           $__internal_1_$__cuda_sm3x_div_rn_noftz_f32_slowpath,(.L_x_29 - $__internal_1_$__cuda_sm3x_div_rn_noftz_f32_slowpath)
$__internal_1_$__cuda_sm3x_div_rn_noftz_f32_slowpath:
        /* <DEDUP_REMOVED lines=36> */
.L_x_17:
        /* <DEDUP_REMOVED lines=51> */
.L_x_24:
[----:B------:R-:W-:-:S04]  /*07c0*/  LOP3.LUT R0, R0, 0x80000000, RZ, 0xc0, !PT ;  /* 0x8000000000007812 */ /* 0x000fc800078ec0ff */
[----:B------:R-:W-:Y:S01]  /*07d0*/  LOP3.LUT R0, R0, 0x7f800000, RZ, 0xfc, !PT ;  /* 0x7f80000000007812 */ /* 0x000fe200078efcff */
[----:B------:R-:W-:Y:S06]  /*07e0*/  BRA `(.L_x_25) ;  /* 0x0000000000047947 */ /* 0x000fec0003800000 */
.L_x_23:
[----:B------:R-:W-:-:S07]  /*07f0*/  IMAD R0, R7, 0x800000, R0 ;  /* 0x0080000007007824 */ /* 0x000fce00078e0200 */
.L_x_25:
[----:B------:R-:W-:Y:S05]  /*0800*/  BSYNC.RECONVERGENT B2 ;  /* 0x0000000000027941 */ /* 0x000fea0003800200 */
.L_x_22:
[----:B------:R-:W-:Y:S05]  /*0810*/  BRA `(.L_x_26) ;  /* 0x0000000000207947 */ /* 0x000fea0003800000 */
.L_x_21:
[----:B------:R-:W-:-:S04]  /*0820*/  LOP3.LUT R0, R9, 0x80000000, R8, 0x48, !PT ;  /* 0x8000000009007812 */ /* 0x000fc800078e4808 */
[----:B------:R-:W-:Y:S01]  /*0830*/  LOP3.LUT R0, R0, 0x7f800000, RZ, 0xfc, !PT ;  /* 0x7f80000000007812 */ /* 0x000fe200078efcff */
[----:B------:R-:W-:Y:S06]  /*0840*/  BRA `(.L_x_26) ;  /* 0x0000000000147947 */ /* 0x000fec0003800000 */
.L_x_20:
[----:B------:R-:W-:Y:S01]  /*0850*/  LOP3.LUT R0, R9, 0x80000000, R8, 0x48, !PT ;  /* 0x8000000009007812 */ /* 0x000fe200078e4808 */
[----:B------:R-:W-:Y:S06]  /*0860*/  BRA `(.L_x_26) ;  /* 0x00000000000c7947 */ /* 0x000fec0003800000 */
.L_x_19:
[----:B------:R-:W0:Y:S01]  /*0870*/  MUFU.RSQ R0, -QNAN ;  /* 0xffc0000000007908 */ /* 0x000e220000001400 */
[----:B------:R-:W-:Y:S05]  /*0880*/  BRA `(.L_x_26) ;  /* 0x0000000000047947 */ /* 0x000fea0003800000 */
.L_x_18:
[----:B------:R-:W-:-:S07]  /*0890*/  FADD.FTZ R0, R0, R3 ;  /* 0x0000000300007221 */ /* 0x000fce0000010000 */
.L_x_26:
[----:B------:R-:W-:Y:S05]  /*08a0*/  BSYNC.RECONVERGENT B1 ;  /* 0x0000000000017941 */ /* 0x000fea0003800200 */
.L_x_16:
[----:B------:R-:W-:-:S04]  /*08b0*/  IMAD.MOV.U32 R3, RZ, RZ, 0x0 ;  /* 0x00000000ff037424 */ /* 0x000fc800078e00ff */
[----:B0-----:R-:W-:Y:S05]  /*08c0*/  RET.REL.NODEC R2 `(silu_kernel) ;  /* 0xfffffff402cc7950 */ /* 0x001fea0003c3ffff */
.L_x_27:
        /* <DEDUP_REMOVED lines=11> */
.L_x_29:


//--------------------- .nv.shared.reserved.0     --------------------------
	.section	.nv.shared.reserved.0,"aw",@nobits
	.weak		__nv_reservedSMEM_offset_0_alias
	.size		__nv_reservedSMEM_offset_0_alias, 0, 64
	.other		__nv_reservedSMEM_offset_0_alias,@"STO_CUDA_RESERVED_SHARED STV_DEFAULT"
__nv_reservedSMEM_offset_0_alias:
	.zero		0
	.zero		64


//--------------------- .nv.constant0.swish_kernel --------------------------
	.section	.nv.constant0.swish_kernel,"a",@progbits
	.sectionflags	@""
	.align	4
.nv.constant0.swish_kernel:
	.zero		908


//--------------------- .nv.constant0.silu_kernel --------------------------
	.section	.nv.constant0.silu_kernel,"a",@progbits
	.sectionflags	@""
	.align	4
.nv.constant0.silu_kernel:
	.zero		908


//--------------------- SYMBOLS --------------------------

	.type		.nv.reservedSmem.offset0,@object
	.size		.nv.reservedSmem.offset0,0x4
